//
// Generated by NVIDIA NVVM Compiler
//
// Compiler Build ID: CL-36424714
// Cuda compilation tools, release 13.0, V13.0.88
// Based on NVVM 20.0.0
//

.version 9.0
.target sm_100
.address_size 64

	// .globl	_Z17uncoalescedKernelPfS_
// _ZZ18sharedMemoryKernelPfS_E9sharedMem has been demoted

.visible .entry _Z17uncoalescedKernelPfS_(
	.param .u64 .ptr .align 1 _Z17uncoalescedKernelPfS__param_0,
	.param .u64 .ptr .align 1 _Z17uncoalescedKernelPfS__param_1
)
{
	.reg .pred 	%p<4>;
	.reg .b32 	%r<11>;
	.reg .b32 	%f<3>;
	.reg .b64 	%rd<8>;

	ld.param.u64 	%rd1, [_Z17uncoalescedKernelPfS__param_0];
	ld.param.u64 	%rd2, [_Z17uncoalescedKernelPfS__param_1];
	mov.u32 	%r3, %ctaid.y;
	mov.u32 	%r4, %ntid.y;
	mov.u32 	%r5, %tid.y;
	mad.lo.s32 	%r1, %r3, %r4, %r5;
	mov.u32 	%r6, %ctaid.x;
	mov.u32 	%r7, %ntid.x;
	mov.u32 	%r8, %tid.x;
	mad.lo.s32 	%r2, %r6, %r7, %r8;
	setp.gt.u32 	%p1, %r1, 1023;
	setp.gt.s32 	%p2, %r2, 1023;
	or.pred  	%p3, %p1, %p2;
	@%p3 bra 	$L__BB0_2;
	cvta.to.global.u64 	%rd3, %rd2;
	cvta.to.global.u64 	%rd4, %rd1;
	shl.b32 	%r9, %r2, 10;
	add.s32 	%r10, %r9, %r1;
	mul.wide.s32 	%rd5, %r10, 4;
	add.s64 	%rd6, %rd3, %rd5;
	ld.global.f32 	%f1, [%rd6];
	add.f32 	%f2, %f1, %f1;
	add.s64 	%rd7, %rd4, %rd5;
	st.global.f32 	[%rd7], %f2;
$L__BB0_2:
	ret;

}
	// .globl	_Z20basicCoalescedKernelPfS_
.visible .entry _Z20basicCoalescedKernelPfS_(
	.param .u64 .ptr .align 1 _Z20basicCoalescedKernelPfS__param_0,
	.param .u64 .ptr .align 1 _Z20basicCoalescedKernelPfS__param_1
)
{
	.reg .pred 	%p<4>;
	.reg .b32 	%r<11>;
	.reg .b32 	%f<3>;
	.reg .b64 	%rd<8>;

	ld.param.u64 	%rd1, [_Z20basicCoalescedKernelPfS__param_0];
	ld.param.u64 	%rd2, [_Z20basicCoalescedKernelPfS__param_1];
	mov.u32 	%r3, %ctaid.y;
	mov.u32 	%r4, %ntid.y;
	mov.u32 	%r5, %tid.y;
	mad.lo.s32 	%r1, %r3, %r4, %r5;
	mov.u32 	%r6, %ctaid.x;
	mov.u32 	%r7, %ntid.x;
	mov.u32 	%r8, %tid.x;
	mad.lo.s32 	%r2, %r6, %r7, %r8;
	setp.gt.u32 	%p1, %r1, 1023;
	setp.gt.s32 	%p2, %r2, 1023;
	or.pred  	%p3, %p1, %p2;
	@%p3 bra 	$L__BB1_2;
	cvta.to.global.u64 	%rd3, %rd2;
	cvta.to.global.u64 	%rd4, %rd1;
	shl.b32 	%r9, %r1, 10;
	add.s32 	%r10, %r9, %r2;
	mul.wide.s32 	%rd5, %r10, 4;
	add.s64 	%rd6, %rd3, %rd5;
	ld.global.f32 	%f1, [%rd6];
	add.f32 	%f2, %f1, %f1;
	add.s64 	%rd7, %rd4, %rd5;
	st.global.f32 	[%rd7], %f2;
$L__BB1_2:
	ret;

}
	// .globl	_Z18sharedMemoryKernelPfS_
.visible .entry _Z18sharedMemoryKernelPfS_(
	.param .u64 .ptr .align 1 _Z18sharedMemoryKernelPfS__param_0,
	.param .u64 .ptr .align 1 _Z18sharedMemoryKernelPfS__param_1
)
{
	.reg .pred 	%p<6>;
	.reg .b32 	%r<18>;
	.reg .b32 	%f<4>;
	.reg .b64 	%rd<9>;
	// demoted variable
	.shared .align 4 .b8 _ZZ18sharedMemoryKernelPfS_E9sharedMem[4096];
	ld.param.u64 	%rd1, [_Z18sharedMemoryKernelPfS__param_0];
	ld.param.u64 	%rd2, [_Z18sharedMemoryKernelPfS__param_1];
	mov.u32 	%r4, %ctaid.y;
	mov.u32 	%r5, %ntid.y;
	mov.u32 	%r6, %tid.y;
	mad.lo.s32 	%r1, %r4, %r5, %r6;
	mov.u32 	%r7, %ctaid.x;
	mov.u32 	%r8, %ntid.x;
	mov.u32 	%r9, %tid.x;
	mad.lo.s32 	%r2, %r7, %r8, %r9;
	setp.lt.u32 	%p2, %r1, 1024;
	setp.lt.s32 	%p3, %r2, 1024;
	and.pred  	%p1, %p2, %p3;
	shl.b32 	%r10, %r6, 7;
	mov.u32 	%r11, _ZZ18sharedMemoryKernelPfS_E9sharedMem;
	add.s32 	%r12, %r11, %r10;
	shl.b32 	%r13, %r9, 2;
	add.s32 	%r3, %r12, %r13;
	not.pred 	%p4, %p1;
	@%p4 bra 	$L__BB2_2;
	cvta.to.global.u64 	%rd3, %rd2;
	shl.b32 	%r14, %r1, 10;
	add.s32 	%r15, %r14, %r2;
	mul.wide.s32 	%rd4, %r15, 4;
	add.s64 	%rd5, %rd3, %rd4;
	ld.global.f32 	%f1, [%rd5];
	st.shared.f32 	[%r3], %f1;
$L__BB2_2:
	bar.sync 	0;
	@%p4 bra 	$L__BB2_4;
	ld.shared.f32 	%f2, [%r3];
	add.f32 	%f3, %f2, %f2;
	shl.b32 	%r16, %r1, 10;
	add.s32 	%r17, %r16, %r2;
	cvta.to.global.u64 	%rd6, %rd1;
	mul.wide.s32 	%rd7, %r17, 4;
	add.s64 	%rd8, %rd6, %rd7;
	st.global.f32 	[%rd8], %f3;
$L__BB2_4:
	ret;

}
	// .globl	_Z16vectorizedKernelP6float4S0_
.visible .entry _Z16vectorizedKernelP6float4S0_(
	.param .u64 .ptr .align 1 _Z16vectorizedKernelP6float4S0__param_0,
	.param .u64 .ptr .align 1 _Z16vectorizedKernelP6float4S0__param_1
)
{
	.reg .pred 	%p<2>;
	.reg .b32 	%r<5>;
	.reg .b32 	%f<9>;
	.reg .b64 	%rd<8>;

	ld.param.u64 	%rd1, [_Z16vectorizedKernelP6float4S0__param_0];
	ld.param.u64 	%rd2, [_Z16vectorizedKernelP6float4S0__param_1];
	mov.u32 	%r2, %ctaid.x;
	mov.u32 	%r3, %ntid.x;
	mov.u32 	%r4, %tid.x;
	mad.lo.s32 	%r1, %r2, %r3, %r4;
	setp.gt.s32 	%p1, %r1, 262143;
	@%p1 bra 	$L__BB3_2;
	cvta.to.global.u64 	%rd3, %rd2;
	cvta.to.global.u64 	%rd4, %rd1;
	mul.wide.s32 	%rd5, %r1, 16;
	add.s64 	%rd6, %rd3, %rd5;
	ld.global.v4.f32 	{%f1, %f2, %f3, %f4}, [%rd6];
	add.f32 	%f5, %f1, %f1;
	add.f32 	%f6, %f2, %f2;
	add.f32 	%f7, %f3, %f3;
	add.f32 	%f8, %f4, %f4;
	add.s64 	%rd7, %rd4, %rd5;
	st.global.v4.f32 	[%rd7], {%f5, %f6, %f7, %f8};
$L__BB3_2:
	ret;

}


// ===== COMPILED SASS (sm_100) =====

	.target	sm_100

	.elftype	@"ET_EXEC"


//--------------------- .note.nv.tkinfo           --------------------------
	.section	.note.nv.tkinfo,"",@"SHT_NOTE"
	.sectionflags	@"SHF_NOTE_NV_TKINFO"
	.tkinfo
        /*0018*/ 	.word	0x00000002
        /*0030*/ 	.string	""
        /*0030*/ 	.string	"ptxas"
        /*0030*/ 	.string	"Cuda compilation tools, release 13.0, V13.0.88"
        /*0030*/ 	.string	"Build cuda_13.0.r13.0/compiler.36424714_0"
        /*0030*/ 	.string	"-arch sm_100 -m 64 "



//--------------------- .note.nv.cuinfo           --------------------------
	.section	.note.nv.cuinfo,"",@"SHT_NOTE"
	.sectionflags	@"SHF_NOTE_NV_CUINFO"
        /*0018*/ 	.short	0x0002
        /*001a*/ 	.short	0x0064
        /*001c*/ 	.short	0x0082
	.zero		2


//--------------------- .nv.info                  --------------------------
	.section	.nv.info,"",@"SHT_CUDA_INFO"
	.align	4


	//----- nvinfo : EIATTR_REGCOUNT
	.align		4
        /*0000*/ 	.byte	0x04, 0x2f
        /*0002*/ 	.short	(.L_1 - .L_0)
	.align		4
.L_0:
        /*0004*/ 	.word	index@(_Z17uncoalescedKernelPfS_)
        /*0008*/ 	.word	0x0000000a


	//----- nvinfo : EIATTR_FRAME_SIZE
	.align		4
.L_1:
        /*000c*/ 	.byte	0x04, 0x11
        /*000e*/ 	.short	(.L_3 - .L_2)
	.align		4
.L_2:
        /*0010*/ 	.word	index@(_Z17uncoalescedKernelPfS_)
        /*0014*/ 	.word	0x00000000


	//----- nvinfo : EIATTR_REGCOUNT
	.align		4
.L_3:
        /*0018*/ 	.byte	0x04, 0x2f
        /*001a*/ 	.short	(.L_5 - .L_4)
	.align		4
.L_4:
        /*001c*/ 	.word	index@(_Z20basicCoalescedKernelPfS_)
        /*0020*/ 	.word	0x0000000a


	//----- nvinfo : EIATTR_FRAME_SIZE
	.align		4
.L_5:
        /*0024*/ 	.byte	0x04, 0x11
        /*0026*/ 	.short	(.L_7 - .L_6)
	.align		4
.L_6:
        /*0028*/ 	.word	index@(_Z20basicCoalescedKernelPfS_)
        /*002c*/ 	.word	0x00000000


	//----- nvinfo : EIATTR_REGCOUNT
	.align		4
.L_7:
        /*0030*/ 	.byte	0x04, 0x2f
        /*0032*/ 	.short	(.L_9 - .L_8)
	.align		4
.L_8:
        /*0034*/ 	.word	index@(_Z18sharedMemoryKernelPfS_)
        /*0038*/ 	.word	0x0000000c


	//----- nvinfo : EIATTR_FRAME_SIZE
	.align		4
.L_9:
        /*003c*/ 	.byte	0x04, 0x11
        /*003e*/ 	.short	(.L_11 - .L_10)
	.align		4
.L_10:
        /*0040*/ 	.word	index@(_Z18sharedMemoryKernelPfS_)
        /*0044*/ 	.word	0x00000000


	//----- nvinfo : EIATTR_REGCOUNT
	.align		4
.L_11:
        /*0048*/ 	.byte	0x04, 0x2f
        /*004a*/ 	.short	(.L_13 - .L_12)
	.align		4
.L_12:
        /*004c*/ 	.word	index@(_Z16vectorizedKernelP6float4S0_)
        /*0050*/ 	.word	0x0000000e


	//----- nvinfo : EIATTR_FRAME_SIZE
	.align		4
.L_13:
        /*0054*/ 	.byte	0x04, 0x11
        /*0056*/ 	.short	(.L_15 - .L_14)
	.align		4
.L_14:
        /*0058*/ 	.word	index@(_Z16vectorizedKernelP6float4S0_)
        /*005c*/ 	.word	0x00000000


	//----- nvinfo : EIATTR_MIN_STACK_SIZE
	.align		4
.L_15:
        /*0060*/ 	.byte	0x04, 0x12
        /*0062*/ 	.short	(.L_17 - .L_16)
	.align		4
.L_16:
        /*0064*/ 	.word	index@(_Z16vectorizedKernelP6float4S0_)
        /*0068*/ 	.word	0x00000000


	//----- nvinfo : EIATTR_MIN_STACK_SIZE
	.align		4
.L_17:
        /*006c*/ 	.byte	0x04, 0x12
        /*006e*/ 	.short	(.L_19 - .L_18)
	.align		4
.L_18:
        /*0070*/ 	.word	index@(_Z18sharedMemoryKernelPfS_)
        /*0074*/ 	.word	0x00000000


	//----- nvinfo : EIATTR_MIN_STACK_SIZE
	.align		4
.L_19:
        /*0078*/ 	.byte	0x04, 0x12
        /*007a*/ 	.short	(.L_21 - .L_20)
	.align		4
.L_20:
        /*007c*/ 	.word	index@(_Z20basicCoalescedKernelPfS_)
        /*0080*/ 	.word	0x00000000


	//----- nvinfo : EIATTR_MIN_STACK_SIZE
	.align		4
.L_21:
        /*0084*/ 	.byte	0x04, 0x12
        /*0086*/ 	.short	(.L_23 - .L_22)
	.align		4
.L_22:
        /*0088*/ 	.word	index@(_Z17uncoalescedKernelPfS_)
        /*008c*/ 	.word	0x00000000
.L_23:


//--------------------- .nv.compat                --------------------------
	.section	.nv.compat,"",@"SHT_CUDA_COMPAT_INFO"
	.align	4
        /*0000*/ 	.byte	0x02, 0x09, 0x00, 0x00, 0x02, 0x02, 0x01, 0x00, 0x02, 0x05, 0x05, 0x00, 0x03, 0x07, 0x01, 0x01
        /*0010*/ 	.byte	0x02, 0x03, 0x00, 0x00, 0x02, 0x06, 0x01, 0x00, 0x04, 0x0b, 0x08, 0x00, 0x09, 0x00, 0x00, 0x00
        /*0020*/ 	.byte	0x00, 0x00, 0x00, 0x00


//--------------------- .nv.info._Z16vectorizedKernelP6float4S0_ --------------------------
	.section	.nv.info._Z16vectorizedKernelP6float4S0_,"",@"SHT_CUDA_INFO"
	.sectionflags	@""
	.align	4


	//----- nvinfo : EIATTR_CUDA_API_VERSION
	.align		4
        /*0000*/ 	.byte	0x04, 0x37
        /*0002*/ 	.short	(.L_25 - .L_24)
.L_24:
        /*0004*/ 	.word	0x00000082


	//----- nvinfo : EIATTR_KPARAM_INFO
	.align		4
.L_25:
        /*0008*/ 	.byte	0x04, 0x17
        /*000a*/ 	.short	(.L_27 - .L_26)
.L_26:
        /*000c*/ 	.word	0x00000000
        /*0010*/ 	.short	0x0001
        /*0012*/ 	.short	0x0008
        /*0014*/ 	.byte	0x00, 0xf5, 0x21, 0x00


	//----- nvinfo : EIATTR_KPARAM_INFO
	.align		4
.L_27:
        /*0018*/ 	.byte	0x04, 0x17
        /*001a*/ 	.short	(.L_29 - .L_28)
.L_28:
        /*001c*/ 	.word	0x00000000
        /*0020*/ 	.short	0x0000
        /*0022*/ 	.short	0x0000
        /*0024*/ 	.byte	0x00, 0xf5, 0x21, 0x00


	//----- nvinfo : EIATTR_SPARSE_MMA_MASK
	.align		4
.L_29:
        /*0028*/ 	.byte	0x03, 0x50
        /*002a*/ 	.short	0x0000


	//----- nvinfo : EIATTR_MAXREG_COUNT
	.align		4
        /*002c*/ 	.byte	0x03, 0x1b
        /*002e*/ 	.short	0x00ff


	//----- nvinfo : EIATTR_MERCURY_ISA_VERSION
	.align		4
        /*0030*/ 	.byte	0x03, 0x5f
        /*0032*/ 	.short	0x0101


	//----- nvinfo : EIATTR_VRC_CTA_INIT_COUNT
	.align		4
        /*0034*/ 	.byte	0x02, 0x4a
	.zero		1
	.zero		1


	//----- nvinfo : EIATTR_EXIT_INSTR_OFFSETS
	.align		4
        /*0038*/ 	.byte	0x04, 0x1c
        /*003a*/ 	.short	(.L_31 - .L_30)


	//   ....[0]....
.L_30:
        /*003c*/ 	.word	0x00000060


	//   ....[1]....
        /*0040*/ 	.word	0x00000120


	//----- nvinfo : EIATTR_CBANK_PARAM_SIZE
	.align		4
.L_31:
        /*0044*/ 	.byte	0x03, 0x19
        /*0046*/ 	.short	0x0010


	//----- nvinfo : EIATTR_PARAM_CBANK
	.align		4
        /*0048*/ 	.byte	0x04, 0x0a
        /*004a*/ 	.short	(.L_33 - .L_32)
	.align		4
.L_32:
        /*004c*/ 	.word	index@(.nv.constant0._Z16vectorizedKernelP6float4S0_)
        /*0050*/ 	.short	0x0380
        /*0052*/ 	.short	0x0010


	//----- nvinfo : EIATTR_SW_WAR
	.align		4
.L_33:
        /*0054*/ 	.byte	0x04, 0x36
        /*0056*/ 	.short	(.L_35 - .L_34)
.L_34:
        /*0058*/ 	.word	0x00000008
.L_35:


//--------------------- .nv.info._Z18sharedMemoryKernelPfS_ --------------------------
	.section	.nv.info._Z18sharedMemoryKernelPfS_,"",@"SHT_CUDA_INFO"
	.sectionflags	@""
	.align	4


	//----- nvinfo : EIATTR_CUDA_API_VERSION
	.align		4
        /*0000*/ 	.byte	0x04, 0x37
        /*0002*/ 	.short	(.L_37 - .L_36)
.L_36:
        /*0004*/ 	.word	0x00000082


	//----- nvinfo : EIATTR_KPARAM_INFO
	.align		4
.L_37:
        /*0008*/ 	.byte	0x04, 0x17
        /*000a*/ 	.short	(.L_39 - .L_38)
.L_38:
        /*000c*/ 	.word	0x00000000
        /*0010*/ 	.short	0x0001
        /*0012*/ 	.short	0x0008
        /*0014*/ 	.byte	0x00, 0xf5, 0x21, 0x00


	//----- nvinfo : EIATTR_KPARAM_INFO
	.align		4
.L_39:
        /*0018*/ 	.byte	0x04, 0x17
        /*001a*/ 	.short	(.L_41 - .L_40)
.L_40:
        /*001c*/ 	.word	0x00000000
        /*0020*/ 	.short	0x0000
        /*0022*/ 	.short	0x0000
        /*0024*/ 	.byte	0x00, 0xf5, 0x21, 0x00


	//----- nvinfo : EIATTR_SPARSE_MMA_MASK
	.align		4
.L_41:
        /*0028*/ 	.byte	0x03, 0x50
        /*002a*/ 	.short	0x0000


	//----- nvinfo : EIATTR_MAXREG_COUNT
	.align		4
        /*002c*/ 	.byte	0x03, 0x1b
        /*002e*/ 	.short	0x00ff


	//----- nvinfo : EIATTR_NUM_BARRIERS
	.align		4
        /*0030*/ 	.byte	0x02, 0x4c
        /*0032*/ 	.byte	0x01
	.zero		1


	//----- nvinfo : EIATTR_MERCURY_ISA_VERSION
	.align		4
        /*0034*/ 	.byte	0x03, 0x5f
        /*0036*/ 	.short	0x0101


	//----- nvinfo : EIATTR_VRC_CTA_INIT_COUNT
	.align		4
        /*0038*/ 	.byte	0x02, 0x4a
	.zero		1
	.zero		1


	//----- nvinfo : EIATTR_EXIT_INSTR_OFFSETS
	.align		4
        /*003c*/ 	.byte	0x04, 0x1c
        /*003e*/ 	.short	(.L_43 - .L_42)


	//   ....[0]....
.L_42:
        /*0040*/ 	.word	0x00000170


	//   ....[1]....
        /*0044*/ 	.word	0x000001e0


	//----- nvinfo : EIATTR_CBANK_PARAM_SIZE
	.align		4
.L_43:
        /*0048*/ 	.byte	0x03, 0x19
        /*004a*/ 	.short	0x0010


	//----- nvinfo : EIATTR_PARAM_CBANK
	.align		4
        /*004c*/ 	.byte	0x04, 0x0a
        /*004e*/ 	.short	(.L_45 - .L_44)
	.align		4
.L_44:
        /*0050*/ 	.word	index@(.nv.constant0._Z18sharedMemoryKernelPfS_)
        /*0054*/ 	.short	0x0380
        /*0056*/ 	.short	0x0010


	//----- nvinfo : EIATTR_SW_WAR
	.align		4
.L_45:
        /*0058*/ 	.byte	0x04, 0x36
        /*005a*/ 	.short	(.L_47 - .L_46)
.L_46:
        /*005c*/ 	.word	0x00000008
.L_47:


//--------------------- .nv.info._Z20basicCoalescedKernelPfS_ --------------------------
	.section	.nv.info._Z20basicCoalescedKernelPfS_,"",@"SHT_CUDA_INFO"
	.sectionflags	@""
	.align	4


	//----- nvinfo : EIATTR_CUDA_API_VERSION
	.align		4
        /*0000*/ 	.byte	0x04, 0x37
        /*0002*/ 	.short	(.L_49 - .L_48)
.L_48:
        /*0004*/ 	.word	0x00000082


	//----- nvinfo : EIATTR_KPARAM_INFO
	.align		4
.L_49:
        /*0008*/ 	.byte	0x04, 0x17
        /*000a*/ 	.short	(.L_51 - .L_50)
.L_50:
        /*000c*/ 	.word	0x00000000
        /*0010*/ 	.short	0x0001
        /*0012*/ 	.short	0x0008
        /*0014*/ 	.byte	0x00, 0xf5, 0x21, 0x00


	//----- nvinfo : EIATTR_KPARAM_INFO
	.align		4
.L_51:
        /*0018*/ 	.byte	0x04, 0x17
        /*001a*/ 	.short	(.L_53 - .L_52)
.L_52:
        /*001c*/ 	.word	0x00000000
        /*0020*/ 	.short	0x0000
        /*0022*/ 	.short	0x0000
        /*0024*/ 	.byte	0x00, 0xf5, 0x21, 0x00


	//----- nvinfo : EIATTR_SPARSE_MMA_MASK
	.align		4
.L_53:
        /*0028*/ 	.byte	0x03, 0x50
        /*002a*/ 	.short	0x0000


	//----- nvinfo : EIATTR_MAXREG_COUNT
	.align		4
        /*002c*/ 	.byte	0x03, 0x1b
        /*002e*/ 	.short	0x00ff


	//----- nvinfo : EIATTR_MERCURY_ISA_VERSION
	.align		4
        /*0030*/ 	.byte	0x03, 0x5f
        /*0032*/ 	.short	0x0101


	//----- nvinfo : EIATTR_VRC_CTA_INIT_COUNT
	.align		4
        /*0034*/ 	.byte	0x02, 0x4a
	.zero		1
	.zero		1


	//----- nvinfo : EIATTR_EXIT_INSTR_OFFSETS
	.align		4
        /*0038*/ 	.byte	0x04, 0x1c
        /*003a*/ 	.short	(.L_55 - .L_54)


	//   ....[0]....
.L_54:
        /*003c*/ 	.word	0x000000b0


	//   ....[1]....
        /*0040*/ 	.word	0x00000150


	//----- nvinfo : EIATTR_CBANK_PARAM_SIZE
	.align		4
.L_55:
        /*0044*/ 	.byte	0x03, 0x19
        /*0046*/ 	.short	0x0010


	//----- nvinfo : EIATTR_PARAM_CBANK
	.align		4
        /*0048*/ 	.byte	0x04, 0x0a
        /*004a*/ 	.short	(.L_57 - .L_56)
	.align		4
.L_56:
        /*004c*/ 	.word	index@(.nv.constant0._Z20basicCoalescedKernelPfS_)
        /*0050*/ 	.short	0x0380
        /*0052*/ 	.short	0x0010


	//----- nvinfo : EIATTR_SW_WAR
	.align		4
.L_57:
        /*0054*/ 	.byte	0x04, 0x36
        /*0056*/ 	.short	(.L_59 - .L_58)
.L_58:
        /*0058*/ 	.word	0x00000008
.L_59:


//--------------------- .nv.info._Z17uncoalescedKernelPfS_ --------------------------
	.section	.nv.info._Z17uncoalescedKernelPfS_,"",@"SHT_CUDA_INFO"
	.sectionflags	@""
	.align	4


	//----- nvinfo : EIATTR_CUDA_API_VERSION
	.align		4
        /*0000*/ 	.byte	0x04, 0x37
        /*0002*/ 	.short	(.L_61 - .L_60)
.L_60:
        /*0004*/ 	.word	0x00000082


	//----- nvinfo : EIATTR_KPARAM_INFO
	.align		4
.L_61:
        /*0008*/ 	.byte	0x04, 0x17
        /*000a*/ 	.short	(.L_63 - .L_62)
.L_62:
        /*000c*/ 	.word	0x00000000
        /*0010*/ 	.short	0x0001
        /*0012*/ 	.short	0x0008
        /*0014*/ 	.byte	0x00, 0xf5, 0x21, 0x00


	//----- nvinfo : EIATTR_KPARAM_INFO
	.align		4
.L_63:
        /*0018*/ 	.byte	0x04, 0x17
        /*001a*/ 	.short	(.L_65 - .L_64)
.L_64:
        /*001c*/ 	.word	0x00000000
        /*0020*/ 	.short	0x0000
        /*0022*/ 	.short	0x0000
        /*0024*/ 	.byte	0x00, 0xf5, 0x21, 0x00


	//----- nvinfo : EIATTR_SPARSE_MMA_MASK
	.align		4
.L_65:
        /*0028*/ 	.byte	0x03, 0x50
        /*002a*/ 	.short	0x0000


	//----- nvinfo : EIATTR_MAXREG_COUNT
	.align		4
        /*002c*/ 	.byte	0x03, 0x1b
        /*002e*/ 	.short	0x00ff


	//----- nvinfo : EIATTR_MERCURY_ISA_VERSION
	.align		4
        /*0030*/ 	.byte	0x03, 0x5f
        /*0032*/ 	.short	0x0101


	//----- nvinfo : EIATTR_VRC_CTA_INIT_COUNT
	.align		4
        /*0034*/ 	.byte	0x02, 0x4a
	.zero		1
	.zero		1


	//----- nvinfo : EIATTR_EXIT_INSTR_OFFSETS
	.align		4
        /*0038*/ 	.byte	0x04, 0x1c
        /*003a*/ 	.short	(.L_67 - .L_66)


	//   ....[0]....
.L_66:
        /*003c*/ 	.word	0x000000b0


	//   ....[1]....
        /*0040*/ 	.word	0x00000150


	//----- nvinfo : EIATTR_CBANK_PARAM_SIZE
	.align		4
.L_67:
        /*0044*/ 	.byte	0x03, 0x19
        /*0046*/ 	.short	0x0010


	//----- nvinfo : EIATTR_PARAM_CBANK
	.align		4
        /*0048*/ 	.byte	0x04, 0x0a
        /*004a*/ 	.short	(.L_69 - .L_68)
	.align		4
.L_68:
        /*004c*/ 	.word	index@(.nv.constant0._Z17uncoalescedKernelPfS_)
        /*0050*/ 	.short	0x0380
        /*0052*/ 	.short	0x0010


	//----- nvinfo : EIATTR_SW_WAR
	.align		4
.L_69:
        /*0054*/ 	.byte	0x04, 0x36
        /*0056*/ 	.short	(.L_71 - .L_70)
.L_70:
        /*0058*/ 	.word	0x00000008
.L_71:


//--------------------- .nv.callgraph             --------------------------
	.section	.nv.callgraph,"",@"SHT_CUDA_CALLGRAPH"
	.align	4
	.sectionentsize	8
	.align		4
        /*0000*/ 	.word	0x00000000
	.align		4
        /*0004*/ 	.word	0xffffffff
	.align		4
        /*0008*/ 	.word	0x00000000
	.align		4
        /*000c*/ 	.word	0xfffffffe
	.align		4
        /*0010*/ 	.word	0x00000000
	.align		4
        /*0014*/ 	.word	0xfffffffd
	.align		4
        /*0018*/ 	.word	0x00000000
	.align		4
        /*001c*/ 	.word	0xfffffffc


//--------------------- .text._Z16vectorizedKernelP6float4S0_ --------------------------
	.section	.text._Z16vectorizedKernelP6float4S0_,"ax",@progbits
	.align	128
        .global         _Z16vectorizedKernelP6float4S0_
        .type           _Z16vectorizedKernelP6float4S0_,@function
        .size           _Z16vectorizedKernelP6float4S0_,(.L_x_4 - _Z16vectorizedKernelP6float4S0_)
        .other          _Z16vectorizedKernelP6float4S0_,@"STO_CUDA_ENTRY STV_DEFAULT"
_Z16vectorizedKernelP6float4S0_:
.text._Z16vectorizedKernelP6float4S0_:
[----:B------:R-:W-:Y:S01]  /*0000*/  LDC R1, c[0x0][0x37c] ;  /* 0x0000df00ff017b82 */ /* 0x000fe20000000800 */
[----:B------:R-:W0:Y:S07]  /*0010*/  S2R R0, SR_TID.X ;  /* 0x0000000000007919 */ /* 0x000e2e0000002100 */
[----:B------:R-:W0:Y:S08]  /*0020*/  S2UR UR4, SR_CTAID.X ;  /* 0x00000000000479c3 */ /* 0x000e300000002500 */
[----:B------:R-:W0:Y:S02]  /*0030*/  LDC R7, c[0x0][0x360] ;  /* 0x0000d800ff077b82 */ /* 0x000e240000000800 */
[----:B0-----:R-:W-:-:S05]  /*0040*/  IMAD R7, R7, UR4, R0 ;  /* 0x0000000407077c24 */ /* 0x001fca000f8e0200 */
[----:B------:R-:W-:-:S13]  /*0050*/  ISETP.GT.AND P0, PT, R7, 0x3ffff, PT ;  /* 0x0003ffff0700780c */ /* 0x000fda0003f04270 */
[----:B------:R-:W-:Y:S05]  /*0060*/  @P0 EXIT ;  /* 0x000000000000094d */ /* 0x000fea0003800000 */
[----:B------:R-:W0:Y:S01]  /*0070*/  LDC.64 R2, c[0x0][0x388] ;  /* 0x0000e200ff027b82 */ /* 0x000e220000000a00 */
[----:B------:R-:W1:Y:S07]  /*0080*/  LDCU.64 UR4, c[0x0][0x358] ;  /* 0x00006b00ff0477ac */ /* 0x000e6e0008000a00 */
[----:B------:R-:W2:Y:S01]  /*0090*/  LDC.64 R4, c[0x0][0x380] ;  /* 0x0000e000ff047b82 */ /* 0x000ea20000000a00 */
[----:B0-----:R-:W-:-:S05]  /*00a0*/  IMAD.WIDE R2, R7, 0x10, R2 ;  /* 0x0000001007027825 */ /* 0x001fca00078e0202 */
[----:B-1----:R-:W3:Y:S01]  /*00b0*/  LDG.E.128 R8, desc[UR4][R2.64] ;  /* 0x0000000402087981 */ /* 0x002ee2000c1e1d00 */
[----:B--2---:R-:W-:-:S04]  /*00c0*/  IMAD.WIDE R4, R7, 0x10, R4 ;  /* 0x0000001007047825 */ /* 0x004fc800078e0204 */
[----:B---3--:R-:W-:Y:S01]  /*00d0*/  FADD R8, R8, R8 ;  /* 0x0000000808087221 */ /* 0x008fe20000000000 */
[----:B------:R-:W-:Y:S01]  /*00e0*/  FADD R9, R9, R9 ;  /* 0x0000000909097221 */ /* 0x000fe20000000000 */
[----:B------:R-:W-:Y:S01]  /*00f0*/  FADD R10, R10, R10 ;  /* 0x0000000a0a0a7221 */ /* 0x000fe20000000000 */
[----:B------:R-:W-:-:S05]  /*0100*/  FADD R11, R11, R11 ;  /* 0x0000000b0b0b7221 */ /* 0x000fca0000000000 */
[----:B------:R-:W-:Y:S01]  /*0110*/  STG.E.128 desc[UR4][R4.64], R8 ;  /* 0x0000000804007986 */ /* 0x000fe2000c101d04 */
[----:B------:R-:W-:Y:S05]  /*0120*/  EXIT ;  /* 0x000000000000794d */ /* 0x000fea0003800000 */
.L_x_0:
[----:B------:R-:W-:-:S00]  /*0130*/  BRA `(.L_x_0) ;  /* 0xfffffffc00fc7947 */ /* 0x000fc0000383ffff */
[----:B------:R-:W-:-:S00]  /*0140*/  NOP ;  /* 0x0000000000007918 */ /* 0x000fc00000000000 */
        /* <DEDUP_REMOVED lines=11> */
.L_x_4:


//--------------------- .text._Z18sharedMemoryKernelPfS_ --------------------------
	.section	.text._Z18sharedMemoryKernelPfS_,"ax",@progbits
	.align	128
        .global         _Z18sharedMemoryKernelPfS_
        .type           _Z18sharedMemoryKernelPfS_,@function
        .size           _Z18sharedMemoryKernelPfS_,(.L_x_5 - _Z18sharedMemoryKernelPfS_)
        .other          _Z18sharedMemoryKernelPfS_,@"STO_CUDA_ENTRY STV_DEFAULT"
_Z18sharedMemoryKernelPfS_:
.text._Z18sharedMemoryKernelPfS_:
[----:B------:R-:W-:Y:S01]  /*0000*/  LDC R1, c[0x0][0x37c] ;  /* 0x0000df00ff017b82 */ /* 0x000fe20000000800 */
[----:B------:R-:W0:Y:S07]  /*0010*/  S2R R6, SR_TID.X ;  /* 0x0000000000067919 */ /* 0x000e2e0000002100 */
[----:B------:R-:W1:Y:S01]  /*0020*/  LDC R0, c[0x0][0x364] ;  /* 0x0000d900ff007b82 */ /* 0x000e620000000800 */
[----:B------:R-:W2:Y:S01]  /*0030*/  LDCU.64 UR6, c[0x0][0x358] ;  /* 0x00006b00ff0677ac */ /* 0x000ea20008000a00 */
[----:B------:R-:W1:Y:S06]  /*0040*/  S2R R9, SR_TID.Y ;  /* 0x0000000000097919 */ /* 0x000e6c0000002200 */
[----:B------:R-:W0:Y:S08]  /*0050*/  S2UR UR5, SR_CTAID.X ;  /* 0x00000000000579c3 */ /* 0x000e300000002500 */
[----:B------:R-:W0:Y:S08]  /*0060*/  LDC R5, c[0x0][0x360] ;  /* 0x0000d800ff057b82 */ /* 0x000e300000000800 */
[----:B------:R-:W1:Y:S01]  /*0070*/  S2UR UR4, SR_CTAID.Y ;  /* 0x00000000000479c3 */ /* 0x000e620000002600 */
[----:B0-----:R-:W-:-:S05]  /*0080*/  IMAD R5, R5, UR5, R6 ;  /* 0x0000000505057c24 */ /* 0x001fca000f8e0206 */
[----:B------:R-:W-:Y:S01]  /*0090*/  ISETP.GE.AND P0, PT, R5, 0x400, PT ;  /* 0x000004000500780c */ /* 0x000fe20003f06270 */
[----:B-1----:R-:W-:-:S05]  /*00a0*/  IMAD R0, R0, UR4, R9 ;  /* 0x0000000400007c24 */ /* 0x002fca000f8e0209 */
[----:B------:R-:W-:-:S13]  /*00b0*/  ISETP.LT.U32.AND P0, PT, R0, 0x400, !P0 ;  /* 0x000004000000780c */ /* 0x000fda0004701070 */
[----:B------:R-:W0:Y:S01]  /*00c0*/  @P0 LDC.64 R2, c[0x0][0x388] ;  /* 0x0000e200ff020b82 */ /* 0x000e220000000a00 */
[----:B------:R-:W-:-:S05]  /*00d0*/  @P0 LEA R7, R0, R5, 0xa ;  /* 0x0000000500070211 */ /* 0x000fca00078e50ff */
[----:B0-----:R-:W-:-:S06]  /*00e0*/  @P0 IMAD.WIDE R2, R7, 0x4, R2 ;  /* 0x0000000407020825 */ /* 0x001fcc00078e0202 */
[----:B--2---:R-:W2:Y:S01]  /*00f0*/  @P0 LDG.E R3, desc[UR6][R2.64] ;  /* 0x0000000602030981 */ /* 0x004ea2000c1e1900 */
[----:B------:R-:W0:Y:S01]  /*0100*/  S2UR UR5, SR_CgaCtaId ;  /* 0x00000000000579c3 */ /* 0x000e220000008800 */
[----:B------:R-:W-:Y:S02]  /*0110*/  UMOV UR4, 0x400 ;  /* 0x0000040000047882 */ /* 0x000fe40000000000 */
[----:B0-----:R-:W-:-:S06]  /*0120*/  ULEA UR4, UR5, UR4, 0x18 ;  /* 0x0000000405047291 */ /* 0x001fcc000f8ec0ff */
[----:B------:R-:W-:-:S04]  /*0130*/  LEA R4, R9, UR4, 0x7 ;  /* 0x0000000409047c11 */ /* 0x000fc8000f8e38ff */
[----:B------:R-:W-:-:S05]  /*0140*/  LEA R4, R6, R4, 0x2 ;  /* 0x0000000406047211 */ /* 0x000fca00078e10ff */
[----:B--2---:R0:W-:Y:S01]  /*0150*/  @P0 STS [R4], R3 ;  /* 0x0000000304000388 */ /* 0x0041e20000000800 */
[----:B------:R-:W-:Y:S06]  /*0160*/  BAR.SYNC.DEFER_BLOCKING 0x0 ;  /* 0x0000000000007b1d */ /* 0x000fec0000010000 */
[----:B------:R-:W-:Y:S05]  /*0170*/  @!P0 EXIT ;  /* 0x000000000000894d */ /* 0x000fea0003800000 */
[----:B0-----:R-:W0:Y:S01]  /*0180*/  LDS R4, [R4] ;  /* 0x0000000004047984 */ /* 0x001e220000000800 */
[----:B------:R-:W1:Y:S01]  /*0190*/  LDC.64 R2, c[0x0][0x380] ;  /* 0x0000e000ff027b82 */ /* 0x000e620000000a00 */
[----:B------:R-:W-:-:S05]  /*01a0*/  LEA R5, R0, R5, 0xa ;  /* 0x0000000500057211 */ /* 0x000fca00078e50ff */
[----:B-1----:R-:W-:-:S04]  /*01b0*/  IMAD.WIDE R2, R5, 0x4, R2 ;  /* 0x0000000405027825 */ /* 0x002fc800078e0202 */
[----:B0-----:R-:W-:-:S05]  /*01c0*/  FADD R5, R4, R4 ;  /* 0x0000000404057221 */ /* 0x001fca0000000000 */
[----:B------:R-:W-:Y:S01]  /*01d0*/  STG.E desc[UR6][R2.64], R5 ;  /* 0x0000000502007986 */ /* 0x000fe2000c101906 */
[----:B------:R-:W-:Y:S05]  /*01e0*/  EXIT ;  /* 0x000000000000794d */ /* 0x000fea0003800000 */
.L_x_1:
        /* <DEDUP_REMOVED lines=9> */
.L_x_5:


//--------------------- .text._Z20basicCoalescedKernelPfS_ --------------------------
	.section	.text._Z20basicCoalescedKernelPfS_,"ax",@progbits
	.align	128
        .global         _Z20basicCoalescedKernelPfS_
        .type           _Z20basicCoalescedKernelPfS_,@function
        .size           _Z20basicCoalescedKernelPfS_,(.L_x_6 - _Z20basicCoalescedKernelPfS_)
        .other          _Z20basicCoalescedKernelPfS_,@"STO_CUDA_ENTRY STV_DEFAULT"
_Z20basicCoalescedKernelPfS_:
.text._Z20basicCoalescedKernelPfS_:
[----:B------:R-:W-:Y:S01]  /*0000*/  LDC R1, c[0x0][0x37c] ;  /* 0x0000df00ff017b82 */ /* 0x000fe20000000800 */
[----:B------:R-:W0:Y:S07]  /*0010*/  S2R R2, SR_TID.X ;  /* 0x0000000000027919 */ /* 0x000e2e0000002100 */
[----:B------:R-:W1:Y:S01]  /*0020*/  LDC R0, c[0x0][0x364] ;  /* 0x0000d900ff007b82 */ /* 0x000e620000000800 */
[----:B------:R-:W1:Y:S07]  /*0030*/  S2R R3, SR_TID.Y ;  /* 0x0000000000037919 */ /* 0x000e6e0000002200 */
[----:B------:R-:W0:Y:S08]  /*0040*/  S2UR UR5, SR_CTAID.X ;  /* 0x00000000000579c3 */ /* 0x000e300000002500 */
[----:B------:R-:W0:Y:S08]  /*0050*/  LDC R5, c[0x0][0x360] ;  /* 0x0000d800ff057b82 */ /* 0x000e300000000800 */
[----:B------:R-:W1:Y:S01]  /*0060*/  S2UR UR4, SR_CTAID.Y ;  /* 0x00000000000479c3 */ /* 0x000e620000002600 */
[----:B0-----:R-:W-:-:S05]  /*0070*/  IMAD R5, R5, UR5, R2 ;  /* 0x0000000505057c24 */ /* 0x001fca000f8e0202 */
[----:B------:R-:W-:Y:S01]  /*0080*/  ISETP.GT.AND P0, PT, R5, 0x3ff, PT ;  /* 0x000003ff0500780c */ /* 0x000fe20003f04270 */
[----:B-1----:R-:W-:-:S05]  /*0090*/  IMAD R0, R0, UR4, R3 ;  /* 0x0000000400007c24 */ /* 0x002fca000f8e0203 */
[----:B------:R-:W-:-:S13]  /*00a0*/  ISETP.GT.U32.OR P0, PT, R0, 0x3ff, P0 ;  /* 0x000003ff0000780c */ /* 0x000fda0000704470 */
[----:B------:R-:W-:Y:S05]  /*00b0*/  @P0 EXIT ;  /* 0x000000000000094d */ /* 0x000fea0003800000 */
[----:B------:R-:W0:Y:S01]  /*00c0*/  LDC.64 R2, c[0x0][0x388] ;  /* 0x0000e200ff027b82 */ /* 0x000e220000000a00 */
[----:B------:R-:W1:Y:S01]  /*00d0*/  LDCU.64 UR4, c[0x0][0x358] ;  /* 0x00006b00ff0477ac */ /* 0x000e620008000a00 */
[----:B------:R-:W-:-:S06]  /*00e0*/  LEA R7, R0, R5, 0xa ;  /* 0x0000000500077211 */ /* 0x000fcc00078e50ff */
[----:B------:R-:W2:Y:S01]  /*00f0*/  LDC.64 R4, c[0x0][0x380] ;  /* 0x0000e000ff047b82 */ /* 0x000ea20000000a00 */
[----:B0-----:R-:W-:-:S06]  /*0100*/  IMAD.WIDE R2, R7, 0x4, R2 ;  /* 0x0000000407027825 */ /* 0x001fcc00078e0202 */
[----:B-1----:R-:W3:Y:S01]  /*0110*/  LDG.E R2, desc[UR4][R2.64] ;  /* 0x0000000402027981 */ /* 0x002ee2000c1e1900 */
[----:B--2---:R-:W-:-:S04]  /*0120*/  IMAD.WIDE R4, R7, 0x4, R4 ;  /* 0x0000000407047825 */ /* 0x004fc800078e0204 */
[----:B---3--:R-:W-:-:S05]  /*0130*/  FADD R7, R2, R2 ;  /* 0x0000000202077221 */ /* 0x008fca0000000000 */
[----:B------:R-:W-:Y:S01]  /*0140*/  STG.E desc[UR4][R4.64], R7 ;  /* 0x0000000704007986 */ /* 0x000fe2000c101904 */
[----:B------:R-:W-:Y:S05]  /*0150*/  EXIT ;  /* 0x000000000000794d */ /* 0x000fea0003800000 */
.L_x_2:
        /* <DEDUP_REMOVED lines=10> */
.L_x_6:


//--------------------- .text._Z17uncoalescedKernelPfS_ --------------------------
	.section	.text._Z17uncoalescedKernelPfS_,"ax",@progbits
	.align	128
        .global         _Z17uncoalescedKernelPfS_
        .type           _Z17uncoalescedKernelPfS_,@function
        .size           _Z17uncoalescedKernelPfS_,(.L_x_7 - _Z17uncoalescedKernelPfS_)
        .other          _Z17uncoalescedKernelPfS_,@"STO_CUDA_ENTRY STV_DEFAULT"
_Z17uncoalescedKernelPfS_:
.text._Z17uncoalescedKernelPfS_:
        /* <DEDUP_REMOVED lines=22> */
.L_x_3:
        /* <DEDUP_REMOVED lines=10> */
.L_x_7:


//--------------------- .nv.shared.reserved.0     --------------------------
	.section	.nv.shared.reserved.0,"aw",@nobits
	.weak		__nv_reservedSMEM_offset_0_alias
	.size		__nv_reservedSMEM_offset_0_alias, 0, 64
	.other		__nv_reservedSMEM_offset_0_alias,@"STO_CUDA_RESERVED_SHARED STV_DEFAULT"
__nv_reservedSMEM_offset_0_alias:
	.zero		0
	.zero		64


//--------------------- .nv.shared._Z18sharedMemoryKernelPfS_ --------------------------
	.section	.nv.shared._Z18sharedMemoryKernelPfS_,"aw",@nobits
	.sectionflags	@""
	.align	4
.nv.shared._Z18sharedMemoryKernelPfS_:
	.zero		5120


//--------------------- .nv.constant0._Z16vectorizedKernelP6float4S0_ --------------------------
	.section	.nv.constant0._Z16vectorizedKernelP6float4S0_,"a",@progbits
	.sectionflags	@""
	.align	4
.nv.constant0._Z16vectorizedKernelP6float4S0_:
	.zero		912


//--------------------- .nv.constant0._Z18sharedMemoryKernelPfS_ --------------------------
	.section	.nv.constant0._Z18sharedMemoryKernelPfS_,"a",@progbits
	.sectionflags	@""
	.align	4
.nv.constant0._Z18sharedMemoryKernelPfS_:
	.zero		912


//--------------------- .nv.constant0._Z20basicCoalescedKernelPfS_ --------------------------
	.section	.nv.constant0._Z20basicCoalescedKernelPfS_,"a",@progbits
	.sectionflags	@""
	.align	4
.nv.constant0._Z20basicCoalescedKernelPfS_:
	.zero		912


//--------------------- .nv.constant0._Z17uncoalescedKernelPfS_ --------------------------
	.section	.nv.constant0._Z17uncoalescedKernelPfS_,"a",@progbits
	.sectionflags	@""
	.align	4
.nv.constant0._Z17uncoalescedKernelPfS_:
	.zero		912


//--------------------- SYMBOLS --------------------------

	.type		.nv.reservedSmem.offset0,@object
	.size		.nv.reservedSmem.offset0,0x4
	.type		.nv.reservedSmem.cap,@object
	.size		.nv.reservedSmem.cap,0x4
